	.headerflags	@"EF_CUDA_TEXMODE_UNIFIED EF_CUDA_64BIT_ADDRESS EF_CUDA_ACCELERATORS EF_CUDA_SM90 EF_CUDA_VIRTUAL_SM(EF_CUDA_SM90)"
	.elftype	@"ET_EXEC"


//--------------------- .nv.info                  --------------------------
	.section	.nv.info,"",@"SHT_CUDA_INFO"
	.align	4


	//----- nvinfo : EIATTR_REGCOUNT
	.align		4
        /*0000*/ 	.byte	0x04, 0x2f
        /*0002*/ 	.short	(.L_1 - .L_0)
	.align		4
.L_0:
        /*0004*/ 	.word	index@(triton_poi_fused_convolution_div_max_pool2d_with_indices_relu_sub_30)
        /*0008*/ 	.word	0x00000012


	//----- nvinfo : EIATTR_MIN_STACK_SIZE
	.align		4
.L_1:
        /*000c*/ 	.byte	0x04, 0x12
        /*000e*/ 	.short	(.L_3 - .L_2)
	.align		4
.L_2:
        /*0010*/ 	.word	index@(triton_poi_fused_convolution_div_max_pool2d_with_indices_relu_sub_30)
        /*0014*/ 	.word	0x00000000


	//----- nvinfo : EIATTR_FRAME_SIZE
	.align		4
.L_3:
        /*0018*/ 	.byte	0x04, 0x11
        /*001a*/ 	.short	(.L_5 - .L_4)
	.align		4
.L_4:
        /*001c*/ 	.word	index@(triton_poi_fused_convolution_div_max_pool2d_with_indices_relu_sub_30)
        /*0020*/ 	.word	0x00000000


	//----- nvinfo : EIATTR_MIN_STACK_SIZE
	.align		4
.L_5:
        /*0024*/ 	.byte	0x04, 0x12
        /*0026*/ 	.short	(.L_7 - .L_6)
	.align		4
.L_6:
        /*0028*/ 	.word	index@(triton_poi_fused_convolution_div_max_pool2d_with_indices_relu_sub_30)
        /*002c*/ 	.word	0x00000000
.L_7:


//--------------------- .nv.info.triton_poi_fused_convolution_div_max_pool2d_with_indices_relu_sub_30 --------------------------
	.section	.nv.info.triton_poi_fused_convolution_div_max_pool2d_with_indices_relu_sub_30,"",@"SHT_CUDA_INFO"
	.sectionflags	@""
	.align	4


	//----- nvinfo : EIATTR_CUDA_API_VERSION
	.align		4
        /*0000*/ 	.byte	0x04, 0x37
        /*0002*/ 	.short	(.L_9 - .L_8)
.L_8:
        /*0004*/ 	.word	0x0000007c


	//----- nvinfo : EIATTR_KPARAM_INFO
	.align		4
.L_9:
        /*0008*/ 	.byte	0x04, 0x17
        /*000a*/ 	.short	(.L_11 - .L_10)
.L_10:
        /*000c*/ 	.word	0x00000000
        /*0010*/ 	.short	0x0002
        /*0012*/ 	.short	0x0010
        /*0014*/ 	.byte	0x00, 0xf0, 0x11, 0x00


	//----- nvinfo : EIATTR_KPARAM_INFO
	.align		4
.L_11:
        /*0018*/ 	.byte	0x04, 0x17
        /*001a*/ 	.short	(.L_13 - .L_12)
.L_12:
        /*001c*/ 	.word	0x00000000
        /*0020*/ 	.short	0x0001
        /*0022*/ 	.short	0x0008
        /*0024*/ 	.byte	0x00, 0xf4, 0x21, 0x00


	//----- nvinfo : EIATTR_KPARAM_INFO
	.align		4
.L_13:
        /*0028*/ 	.byte	0x04, 0x17
        /*002a*/ 	.short	(.L_15 - .L_14)
.L_14:
        /*002c*/ 	.word	0x00000000
        /*0030*/ 	.short	0x0000
        /*0032*/ 	.short	0x0000
        /*0034*/ 	.byte	0x00, 0xf4, 0x21, 0x00


	//----- nvinfo : EIATTR_SPARSE_MMA_MASK
	.align		4
.L_15:
        /*0038*/ 	.byte	0x03, 0x50
        /*003a*/ 	.short	0x0000


	//----- nvinfo : EIATTR_MAXREG_COUNT
	.align		4
        /*003c*/ 	.byte	0x03, 0x1b
        /*003e*/ 	.short	0x00ff


	//----- nvinfo : EIATTR_EXIT_INSTR_OFFSETS
	.align		4
        /*0040*/ 	.byte	0x04, 0x1c
        /*0042*/ 	.short	(.L_17 - .L_16)


	//   ....[0]....
.L_16:
        /*0044*/ 	.word	0x000002d0


	//----- nvinfo : EIATTR_REQNTID
	.align		4
.L_17:
        /*0048*/ 	.byte	0x04, 0x10
        /*004a*/ 	.short	(.L_19 - .L_18)
.L_18:
        /*004c*/ 	.word	0x00000080
        /*0050*/ 	.word	0x00000001
        /*0054*/ 	.word	0x00000001


	//----- nvinfo : EIATTR_CBANK_PARAM_SIZE
	.align		4
.L_19:
        /*0058*/ 	.byte	0x03, 0x19
        /*005a*/ 	.short	0x0014


	//----- nvinfo : EIATTR_PARAM_CBANK
	.align		4
        /*005c*/ 	.byte	0x04, 0x0a
        /*005e*/ 	.short	(.L_21 - .L_20)
	.align		4
.L_20:
        /*0060*/ 	.word	index@(.nv.constant0.triton_poi_fused_convolution_div_max_pool2d_with_indices_relu_sub_30)
        /*0064*/ 	.short	0x0210
        /*0066*/ 	.short	0x0014


	//----- nvinfo : EIATTR_SW_WAR
	.align		4
.L_21:
        /*0068*/ 	.byte	0x04, 0x36
        /*006a*/ 	.short	(.L_23 - .L_22)
.L_22:
        /*006c*/ 	.word	0x00000008
.L_23:


//--------------------- .nv.callgraph             --------------------------
	.section	.nv.callgraph,"",@"SHT_CUDA_CALLGRAPH"
	.align	4
	.sectionentsize	8
	.align		4
        /*0000*/ 	.word	0x00000000
	.align		4
        /*0004*/ 	.word	0xffffffff
	.align		4
        /*0008*/ 	.word	0x00000000
	.align		4
        /*000c*/ 	.word	0xfffffffe
	.align		4
        /*0010*/ 	.word	0x00000000
	.align		4
        /*0014*/ 	.word	0xfffffffd
	.align		4
        /*0018*/ 	.word	0x00000000
	.align		4
        /*001c*/ 	.word	0xfffffffc


//--------------------- .text.triton_poi_fused_convolution_div_max_pool2d_with_indices_relu_sub_30 --------------------------
	.section	.text.triton_poi_fused_convolution_div_max_pool2d_with_indices_relu_sub_30,"ax",@progbits
	.align	128
        .global         triton_poi_fused_convolution_div_max_pool2d_with_indices_relu_sub_30
        .type           triton_poi_fused_convolution_div_max_pool2d_with_indices_relu_sub_30,@function
        .size           triton_poi_fused_convolution_div_max_pool2d_with_indices_relu_sub_30,(.L_x_1 - triton_poi_fused_convolution_div_max_pool2d_with_indices_relu_sub_30)
        .other          triton_poi_fused_convolution_div_max_pool2d_with_indices_relu_sub_30,@"STO_CUDA_ENTRY STV_DEFAULT"
triton_poi_fused_convolution_div_max_pool2d_with_indices_relu_sub_30:
.text.triton_poi_fused_convolution_div_max_pool2d_with_indices_relu_sub_30:
[----:B------:R-:W-:Y:S01]  /*0000*/  LDC R1, c[0x0][0x28] ;  /* 0x00000a00ff017b82 */ /* 0x000fe20000000800 */
[----:B------:R-:W1:Y:S07]  /*0010*/  S2R R0, SR_TID.X ;  /* 0x0000000000007919 */ /* 0x000e6e0000002100 */
[----:B------:R-:W2:Y:S01]  /*0020*/  LDC.64 R4, c[0x0][0x218] ;  /* 0x00008600ff047b82 */ /* 0x000ea20000000a00 */
[----:B------:R-:W-:Y:S01]  /*0030*/  ULDC.64 UR4, c[0x0][0x208] ;  /* 0x0000820000047ab9 */ /* 0x000fe20000000a00 */
[----:B------:R-:W3:Y:S06]  /*0040*/  S2R R7, SR_CTAID.X ;  /* 0x0000000000077919 */ /* 0x000eec0000002500 */
[----:B------:R-:W4:Y:S01]  /*0050*/  LDC.64 R2, c[0x0][0x210] ;  /* 0x00008400ff027b82 */ /* 0x000f220000000a00 */
[----:B-1----:R-:W-:Y:S01]  /*0060*/  IMAD.SHL.U32 R0, R0, 0x4, RZ ;  /* 0x0000000400007824 */ /* 0x002fe200078e00ff */
[----:B---3--:R-:W-:-:S04]  /*0070*/  SHF.R.S32.HI R6, RZ, 0x15, R7 ;  /* 0x00000015ff067819 */ /* 0x008fc80000011407 */
[----:B------:R-:W-:-:S05]  /*0080*/  LOP3.LUT R0, R0, 0x1fc, RZ, 0xc0, !PT ;  /* 0x000001fc00007812 */ /* 0x000fca00078ec0ff */
[----:B------:R-:W-:Y:S01]  /*0090*/  IMAD R7, R7, 0x400, R0 ;  /* 0x0000040007077824 */ /* 0x000fe200078e0200 */
[----:B------:R-:W-:-:S03]  /*00a0*/  SGXT R0, R6, 0x1 ;  /* 0x000000010600781a */ /* 0x000fc60000000200 */
[----:B----4-:R-:W-:Y:S01]  /*00b0*/  IMAD.WIDE R2, R7, 0x4, R2 ;  /* 0x0000000407027825 */ /* 0x010fe200078e0202 */
[----:B------:R-:W-:-:S04]  /*00c0*/  LEA.HI R0, R0, R7, RZ, 0x8 ;  /* 0x0000000700007211 */ /* 0x000fc800078f40ff */
[----:B------:R-:W-:Y:S01]  /*00d0*/  LOP3.LUT R0, R0, 0xffffff00, RZ, 0xc0, !PT ;  /* 0xffffff0000007812 */ /* 0x000fe200078ec0ff */
[----:B------:R-:W3:Y:S04]  /*00e0*/  LDG.E.128 R12, desc[UR4][R2.64+0x800] ;  /* 0x00080004020c7981 */ /* 0x000ee8000c1e1d00 */
[----:B------:R-:W-:-:S04]  /*00f0*/  IMAD.IADD R9, R7, 0x1, -R0 ;  /* 0x0000000107097824 */ /* 0x000fc800078e0a00 */
[----:B--2---:R-:W-:Y:S02]  /*0100*/  IMAD.WIDE R4, R9, 0x4, R4 ;  /* 0x0000000409047825 */ /* 0x004fe400078e0204 */
[----:B------:R-:W2:Y:S04]  /*0110*/  LDG.E.128 R8, desc[UR4][R2.64] ;  /* 0x0000000402087981 */ /* 0x000ea8000c1e1d00 */
[----:B------:R-:W3:Y:S02]  /*0120*/  LDG.E.EL.128 R4, desc[UR4][R4.64] ;  /* 0x0000000404047981 */ /* 0x000ee4000c2e1d00 */
[CC--:B---3--:R-:W-:Y:S01]  /*0130*/  FSETP.GEU.AND P6, PT, R12.reuse, -R4.reuse, PT ;  /* 0x800000040c00720b */ /* 0x0c8fe20003fce000 */
[--C-:B------:R-:W-:Y:S01]  /*0140*/  FADD R12, R12, R4.reuse ;  /* 0x000000040c0c7221 */ /* 0x100fe20000000000 */
[C---:B--2---:R-:W-:Y:S01]  /*0150*/  FSETP.GEU.AND P2, PT, R8.reuse, -R4, PT ;  /* 0x800000040800720b */ /* 0x044fe20003f4e000 */
[----:B------:R-:W-:Y:S01]  /*0160*/  FADD R8, R8, R4 ;  /* 0x0000000408087221 */ /* 0x000fe20000000000 */
[----:B------:R-:W-:-:S02]  /*0170*/  FSETP.GEU.AND P5, PT, R13, -R5, PT ;  /* 0x800000050d00720b */ /* 0x000fc40003fae000 */
[----:B------:R-:W-:Y:S01]  /*0180*/  SEL R4, R12, RZ, P6 ;  /* 0x000000ff0c047207 */ /* 0x000fe20003000000 */
[----:B------:R-:W-:Y:S01]  /*0190*/  FADD R13, R13, R5 ;  /* 0x000000050d0d7221 */ /* 0x000fe20000000000 */
[CC--:B------:R-:W-:Y:S01]  /*01a0*/  FSETP.GEU.AND P4, PT, R14.reuse, -R6.reuse, PT ;  /* 0x800000060e00720b */ /* 0x0c0fe20003f8e000 */
[--C-:B------:R-:W-:Y:S01]  /*01b0*/  FADD R14, R14, R6.reuse ;  /* 0x000000060e0e7221 */ /* 0x100fe20000000000 */
[C---:B------:R-:W-:Y:S01]  /*01c0*/  FSETP.GEU.AND P3, PT, R15.reuse, -R7, PT ;  /* 0x800000070f00720b */ /* 0x040fe20003f6e000 */
[----:B------:R-:W-:Y:S01]  /*01d0*/  FADD R15, R15, R7 ;  /* 0x000000070f0f7221 */ /* 0x000fe20000000000 */
[C---:B------:R-:W-:Y:S01]  /*01e0*/  FSETP.GEU.AND P1, PT, R9.reuse, -R5, PT ;  /* 0x800000050900720b */ /* 0x040fe20003f2e000 */
[----:B------:R-:W-:Y:S01]  /*01f0*/  FADD R9, R9, R5 ;  /* 0x0000000509097221 */ /* 0x000fe20000000000 */
[C---:B------:R-:W-:Y:S01]  /*0200*/  FSETP.GEU.AND P0, PT, R10.reuse, -R6, PT ;  /* 0x800000060a00720b */ /* 0x040fe20003f0e000 */
[----:B------:R-:W-:Y:S01]  /*0210*/  FADD R10, R10, R6 ;  /* 0x000000060a0a7221 */ /* 0x000fe20000000000 */
[C---:B------:R-:W-:Y:S01]  /*0220*/  FSETP.GEU.AND P6, PT, R11.reuse, -R7, PT ;  /* 0x800000070b00720b */ /* 0x040fe20003fce000 */
[----:B------:R-:W-:Y:S01]  /*0230*/  FADD R11, R11, R7 ;  /* 0x000000070b0b7221 */ /* 0x000fe20000000000 */
[----:B------:R-:W-:-:S02]  /*0240*/  SEL R5, R13, RZ, P5 ;  /* 0x000000ff0d057207 */ /* 0x000fc40002800000 */
[----:B------:R-:W-:Y:S02]  /*0250*/  SEL R6, R14, RZ, P4 ;  /* 0x000000ff0e067207 */ /* 0x000fe40002000000 */
[----:B------:R-:W-:Y:S02]  /*0260*/  SEL R7, R15, RZ, P3 ;  /* 0x000000ff0f077207 */ /* 0x000fe40001800000 */
[----:B------:R-:W-:Y:S02]  /*0270*/  SEL R8, R8, RZ, P2 ;  /* 0x000000ff08087207 */ /* 0x000fe40001000000 */
[----:B------:R-:W-:Y:S02]  /*0280*/  SEL R9, R9, RZ, P1 ;  /* 0x000000ff09097207 */ /* 0x000fe40000800000 */
[----:B------:R-:W-:Y:S02]  /*0290*/  SEL R10, R10, RZ, P0 ;  /* 0x000000ff0a0a7207 */ /* 0x000fe40000000000 */
[----:B------:R-:W-:Y:S01]  /*02a0*/  SEL R11, R11, RZ, P6 ;  /* 0x000000ff0b0b7207 */ /* 0x000fe20003000000 */
[----:B------:R-:W-:Y:S04]  /*02b0*/  STG.E.128 desc[UR4][R2.64+0x800], R4 ;  /* 0x0008000402007986 */ /* 0x000fe8000c101d04 */
[----:B------:R-:W-:Y:S01]  /*02c0*/  STG.E.128 desc[UR4][R2.64], R8 ;  /* 0x0000000802007986 */ /* 0x000fe2000c101d04 */
[----:B------:R-:W-:Y:S05]  /*02d0*/  EXIT ;  /* 0x000000000000794d */ /* 0x000fea0003800000 */
.L_x_0:
[----:B------:R-:W-:-:S00]  /*02e0*/  BRA `(.L_x_0) ;  /* 0xfffffffc00fc7947 */ /* 0x000fc0000383ffff */
[----:B------:R-:W-:-:S00]  /*02f0*/  NOP ;  /* 0x0000000000007918 */ /* 0x000fc00000000000 */
        /* <DEDUP_REMOVED lines=8> */
.L_x_1:


//--------------------- .nv.constant0.triton_poi_fused_convolution_div_max_pool2d_with_indices_relu_sub_30 --------------------------
	.section	.nv.constant0.triton_poi_fused_convolution_div_max_pool2d_with_indices_relu_sub_30,"a",@progbits
	.sectionflags	@""
	.align	4
.nv.constant0.triton_poi_fused_convolution_div_max_pool2d_with_indices_relu_sub_30:
	.zero		548
